	.headerflags	@"EF_CUDA_TEXMODE_UNIFIED EF_CUDA_64BIT_ADDRESS EF_CUDA_ACCELERATORS EF_CUDA_SM90 EF_CUDA_VIRTUAL_SM(EF_CUDA_SM90)"
	.elftype	@"ET_EXEC"


//--------------------- .nv.info                  --------------------------
	.section	.nv.info,"",@"SHT_CUDA_INFO"
	.align	4


	//----- nvinfo : EIATTR_REGCOUNT
	.align		4
        /*0000*/ 	.byte	0x04, 0x2f
        /*0002*/ 	.short	(.L_3 - .L_2)
	.align		4
.L_2:
        /*0004*/ 	.word	index@(triton_red_fused_add_div_mean_mul_pow_sub_5)
        /*0008*/ 	.word	0x00000020


	//----- nvinfo : EIATTR_MIN_STACK_SIZE
	.align		4
.L_3:
        /*000c*/ 	.byte	0x04, 0x12
        /*000e*/ 	.short	(.L_5 - .L_4)
	.align		4
.L_4:
        /*0010*/ 	.word	index@(triton_red_fused_add_div_mean_mul_pow_sub_5)
        /*0014*/ 	.word	0x00000000


	//----- nvinfo : EIATTR_FRAME_SIZE
	.align		4
.L_5:
        /*0018*/ 	.byte	0x04, 0x11
        /*001a*/ 	.short	(.L_7 - .L_6)
	.align		4
.L_6:
        /*001c*/ 	.word	index@(triton_red_fused_add_div_mean_mul_pow_sub_5)
        /*0020*/ 	.word	0x00000000


	//----- nvinfo : EIATTR_MIN_STACK_SIZE
	.align		4
.L_7:
        /*0024*/ 	.byte	0x04, 0x12
        /*0026*/ 	.short	(.L_9 - .L_8)
	.align		4
.L_8:
        /*0028*/ 	.word	index@(triton_red_fused_add_div_mean_mul_pow_sub_5)
        /*002c*/ 	.word	0x00000000
.L_9:


//--------------------- .nv.info.triton_red_fused_add_div_mean_mul_pow_sub_5 --------------------------
	.section	.nv.info.triton_red_fused_add_div_mean_mul_pow_sub_5,"",@"SHT_CUDA_INFO"
	.sectionflags	@""
	.align	4


	//----- nvinfo : EIATTR_CUDA_API_VERSION
	.align		4
        /*0000*/ 	.byte	0x04, 0x37
        /*0002*/ 	.short	(.L_11 - .L_10)
.L_10:
        /*0004*/ 	.word	0x0000007c


	//----- nvinfo : EIATTR_KPARAM_INFO
	.align		4
.L_11:
        /*0008*/ 	.byte	0x04, 0x17
        /*000a*/ 	.short	(.L_13 - .L_12)
.L_12:
        /*000c*/ 	.word	0x00000000
        /*0010*/ 	.short	0x0004
        /*0012*/ 	.short	0x0020
        /*0014*/ 	.byte	0x00, 0xf0, 0x11, 0x00


	//----- nvinfo : EIATTR_KPARAM_INFO
	.align		4
.L_13:
        /*0018*/ 	.byte	0x04, 0x17
        /*001a*/ 	.short	(.L_15 - .L_14)
.L_14:
        /*001c*/ 	.word	0x00000000
        /*0020*/ 	.short	0x0003
        /*0022*/ 	.short	0x0018
        /*0024*/ 	.byte	0x00, 0xf4, 0x21, 0x00


	//----- nvinfo : EIATTR_KPARAM_INFO
	.align		4
.L_15:
        /*0028*/ 	.byte	0x04, 0x17
        /*002a*/ 	.short	(.L_17 - .L_16)
.L_16:
        /*002c*/ 	.word	0x00000000
        /*0030*/ 	.short	0x0002
        /*0032*/ 	.short	0x0010
        /*0034*/ 	.byte	0x00, 0xf4, 0x21, 0x00


	//----- nvinfo : EIATTR_KPARAM_INFO
	.align		4
.L_17:
        /*0038*/ 	.byte	0x04, 0x17
        /*003a*/ 	.short	(.L_19 - .L_18)
.L_18:
        /*003c*/ 	.word	0x00000000
        /*0040*/ 	.short	0x0001
        /*0042*/ 	.short	0x0008
        /*0044*/ 	.byte	0x00, 0xf4, 0x21, 0x00


	//----- nvinfo : EIATTR_KPARAM_INFO
	.align		4
.L_19:
        /*0048*/ 	.byte	0x04, 0x17
        /*004a*/ 	.short	(.L_21 - .L_20)
.L_20:
        /*004c*/ 	.word	0x00000000
        /*0050*/ 	.short	0x0000
        /*0052*/ 	.short	0x0000
        /*0054*/ 	.byte	0x00, 0xf4, 0x21, 0x00


	//----- nvinfo : EIATTR_SPARSE_MMA_MASK
	.align		4
.L_21:
        /*0058*/ 	.byte	0x03, 0x50
        /*005a*/ 	.short	0x0000


	//----- nvinfo : EIATTR_MAXREG_COUNT
	.align		4
        /*005c*/ 	.byte	0x03, 0x1b
        /*005e*/ 	.short	0x00ff


	//----- nvinfo : EIATTR_COOP_GROUP_MASK_REGIDS
	.align		4
        /*0060*/ 	.byte	0x04, 0x29
        /*0062*/ 	.short	(.L_23 - .L_22)


	//   ....[0]....
.L_22:
        /*0064*/ 	.word	0xffffffff


	//   ....[1]....
        /*0068*/ 	.word	0xffffffff


	//   ....[2]....
        /*006c*/ 	.word	0xffffffff


	//   ....[3]....
        /*0070*/ 	.word	0xffffffff


	//   ....[4]....
        /*0074*/ 	.word	0xffffffff


	//   ....[5]....
        /*0078*/ 	.word	0xffffffff


	//----- nvinfo : EIATTR_COOP_GROUP_INSTR_OFFSETS
	.align		4
.L_23:
        /*007c*/ 	.byte	0x04, 0x28
        /*007e*/ 	.short	(.L_25 - .L_24)


	//   ....[0]....
.L_24:
        /*0080*/ 	.word	0x00000ca0


	//   ....[1]....
        /*0084*/ 	.word	0x00000cc0


	//   ....[2]....
        /*0088*/ 	.word	0x00000ce0


	//   ....[3]....
        /*008c*/ 	.word	0x00000d00


	//   ....[4]....
        /*0090*/ 	.word	0x00000d40


	//   ....[5]....
        /*0094*/ 	.word	0x00000e30


	//----- nvinfo : EIATTR_EXIT_INSTR_OFFSETS
	.align		4
.L_25:
        /*0098*/ 	.byte	0x04, 0x1c
        /*009a*/ 	.short	(.L_27 - .L_26)


	//   ....[0]....
.L_26:
        /*009c*/ 	.word	0x00000ea0


	//   ....[1]....
        /*00a0*/ 	.word	0x00000ef0


	//----- nvinfo : EIATTR_REQNTID
	.align		4
.L_27:
        /*00a4*/ 	.byte	0x04, 0x10
        /*00a6*/ 	.short	(.L_29 - .L_28)
.L_28:
        /*00a8*/ 	.word	0x00000040
        /*00ac*/ 	.word	0x00000001
        /*00b0*/ 	.word	0x00000001


	//----- nvinfo : EIATTR_CBANK_PARAM_SIZE
	.align		4
.L_29:
        /*00b4*/ 	.byte	0x03, 0x19
        /*00b6*/ 	.short	0x0024


	//----- nvinfo : EIATTR_PARAM_CBANK
	.align		4
        /*00b8*/ 	.byte	0x04, 0x0a
        /*00ba*/ 	.short	(.L_31 - .L_30)
	.align		4
.L_30:
        /*00bc*/ 	.word	index@(.nv.constant0.triton_red_fused_add_div_mean_mul_pow_sub_5)
        /*00c0*/ 	.short	0x0210
        /*00c2*/ 	.short	0x0024


	//----- nvinfo : EIATTR_SW_WAR
	.align		4
.L_31:
        /*00c4*/ 	.byte	0x04, 0x36
        /*00c6*/ 	.short	(.L_33 - .L_32)
.L_32:
        /*00c8*/ 	.word	0x00000008
.L_33:


//--------------------- .nv.callgraph             --------------------------
	.section	.nv.callgraph,"",@"SHT_CUDA_CALLGRAPH"
	.align	4
	.sectionentsize	8
	.align		4
        /*0000*/ 	.word	0x00000000
	.align		4
        /*0004*/ 	.word	0xffffffff
	.align		4
        /*0008*/ 	.word	0x00000000
	.align		4
        /*000c*/ 	.word	0xfffffffe
	.align		4
        /*0010*/ 	.word	0x00000000
	.align		4
        /*0014*/ 	.word	0xfffffffd
	.align		4
        /*0018*/ 	.word	0x00000000
	.align		4
        /*001c*/ 	.word	0xfffffffc


//--------------------- .nv.constant4             --------------------------
	.section	.nv.constant4,"a",@progbits
	.align	8
	.align		8
.nv.constant4:
        /*0000*/ 	.dword	_$_str
	.align		8
        /*0008*/ 	.dword	_$_str_$_2


//--------------------- .text.triton_red_fused_add_div_mean_mul_pow_sub_5 --------------------------
	.section	.text.triton_red_fused_add_div_mean_mul_pow_sub_5,"ax",@progbits
	.sectionflags	@"SHF_BARRIERS=1"
	.align	128
        .global         triton_red_fused_add_div_mean_mul_pow_sub_5
        .type           triton_red_fused_add_div_mean_mul_pow_sub_5,@function
        .size           triton_red_fused_add_div_mean_mul_pow_sub_5,(.L_x_1 - triton_red_fused_add_div_mean_mul_pow_sub_5)
        .other          triton_red_fused_add_div_mean_mul_pow_sub_5,@"STO_CUDA_ENTRY STV_DEFAULT"
triton_red_fused_add_div_mean_mul_pow_sub_5:
.text.triton_red_fused_add_div_mean_mul_pow_sub_5:
[----:B------:R-:W0:Y:S01]  /*0000*/  LDC R1, c[0x0][0x28] ;  /* 0x00000a00ff017b82 */ /* 0x000e220000000800 */
[----:B------:R-:W1:Y:S01]  /*0010*/  S2R R26, SR_TID.X ;  /* 0x00000000001a7919 */ /* 0x000e620000002100 */
[----:B------:R-:W-:Y:S01]  /*0020*/  ULDC.64 UR4, c[0x0][0x218] ;  /* 0x0000860000047ab9 */ /* 0x000fe20000000a00 */
[----:B------:R-:W-:Y:S01]  /*0030*/  ULDC.64 UR6, c[0x0][0x208] ;  /* 0x0000820000067ab9 */ /* 0x000fe20000000a00 */
[----:B------:R-:W-:Y:S01]  /*0040*/  ULDC.64 UR8, c[0x0][0x220] ;  /* 0x0000880000087ab9 */ /* 0x000fe20000000a00 */
[----:B-1----:R-:W-:-:S05]  /*0050*/  LOP3.LUT R25, R26, 0x3f, RZ, 0xc0, !PT ;  /* 0x0000003f1a197812 */ /* 0x002fca00078ec0ff */
[----:B------:R-:W-:-:S03]  /*0060*/  IMAD.WIDE.U32 R14, R25, 0x4, RZ ;  /* 0x00000004190e7825 */ /* 0x000fc600078e00ff */
[----:B------:R-:W-:-:S04]  /*0070*/  LOP3.LUT R13, R14, 0xf0, RZ, 0xc0, !PT ;  /* 0x000000f00e0d7812 */ /* 0x000fc800078ec0ff */
[----:B------:R-:W-:-:S04]  /*0080*/  IADD3 R4, P0, R13, UR4, RZ ;  /* 0x000000040d047c10 */ /* 0x000fc8000ff1e0ff */
[----:B------:R-:W-:-:S05]  /*0090*/  IADD3.X R5, RZ, UR5, RZ, P0, !PT ;  /* 0x00000005ff057c10 */ /* 0x000fca00087fe4ff */
[----:B------:R-:W2:Y:S04]  /*00a0*/  LDG.E.EL R2, desc[UR6][R4.64+0x4] ;  /* 0x0000040604027981 */ /* 0x000ea8000c2e1900 */
[----:B------:R-:W3:Y:S04]  /*00b0*/  LDG.E.EL R0, desc[UR6][R4.64] ;  /* 0x0000000604007981 */ /* 0x000ee8000c2e1900 */
[----:B------:R-:W4:Y:S04]  /*00c0*/  LDG.E.EL R3, desc[UR6][R4.64+0x8] ;  /* 0x0000080604037981 */ /* 0x000f28000c2e1900 */
[----:B------:R-:W5:Y:S01]  /*00d0*/  LDG.E.EL R10, desc[UR6][R4.64+0xc] ;  /* 0x00000c06040a7981 */ /* 0x000f62000c2e1900 */
[----:B------:R-:W-:-:S04]  /*00e0*/  IADD3 R6, P0, R14, UR4, RZ ;  /* 0x000000040e067c10 */ /* 0x000fc8000ff1e0ff */
[----:B------:R-:W-:Y:S01]  /*00f0*/  IADD3.X R7, R15, UR5, RZ, P0, !PT ;  /* 0x000000050f077c10 */ /* 0x000fe200087fe4ff */
[----:B------:R-:W-:Y:S01]  /*0100*/  ULDC.64 UR4, c[0x0][0x228] ;  /* 0x00008a0000047ab9 */ /* 0x000fe20000000a00 */
[----:B------:R-:W-:-:S03]  /*0110*/  IADD3 R8, P0, R14, UR8, RZ ;  /* 0x000000080e087c10 */ /* 0x000fc6000ff1e0ff */
[----:B------:R-:W5:Y:S01]  /*0120*/  LDG.E.EL R17, desc[UR6][R6.64] ;  /* 0x0000000606117981 */ /* 0x000f62000c2e1900 */
[----:B------:R-:W-:-:S05]  /*0130*/  IADD3.X R9, R15, UR9, RZ, P0, !PT ;  /* 0x000000090f097c10 */ /* 0x000fca00087fe4ff */
[----:B------:R-:W5:Y:S01]  /*0140*/  LDG.E.EL R20, desc[UR6][R8.64] ;  /* 0x0000000608147981 */ /* 0x000f62000c2e1900 */
[----:B--2---:R-:W-:-:S04]  /*0150*/  FMUL R11, R2, R2 ;  /* 0x00000002020b7220 */ /* 0x004fc80000400000 */
[----:B---3--:R-:W-:-:S04]  /*0160*/  FFMA R0, R0, R0, R11 ;  /* 0x0000000000007223 */ /* 0x008fc8000000000b */
[----:B----4-:R-:W-:-:S04]  /*0170*/  FFMA R3, R3, R3, R0 ;  /* 0x0000000303037223 */ /* 0x010fc80000000000 */
[----:B-----5:R-:W-:-:S04]  /*0180*/  FFMA R3, R10, R10, R3 ;  /* 0x0000000a0a037223 */ /* 0x020fc80000000003 */
[----:B------:R-:W1:Y:S02]  /*0190*/  MUFU.SQRT R0, R3 ;  /* 0x0000000300007308 */ /* 0x000e640000002000 */
[C---:B-1----:R-:W-:Y:S02]  /*01a0*/  FSETP.GT.AND P0, PT, R0.reuse, 9.9999999600419720025e-13, PT ;  /* 0x2b8cbccc0000780b */ /* 0x042fe40003f04000 */
[----:B------:R-:W-:-:S11]  /*01b0*/  FSETP.NAN.AND P1, PT, R0, R0, PT ;  /* 0x000000000000720b */ /* 0x000fd60003f28000 */
[----:B------:R-:W-:-:S04]  /*01c0*/  @!P0 FSEL R0, R0, 9.9999999600419720025e-13, P1 ;  /* 0x2b8cbccc00008808 */ /* 0x000fc80000800000 */
[C---:B------:R-:W-:Y:S02]  /*01d0*/  FSETP.GT.AND P0, PT, R0.reuse, 8.50705917302346158658e+37, PT ;  /* 0x7e8000000000780b */ /* 0x040fe40003f04000 */
[----:B------:R-:W-:-:S11]  /*01e0*/  FSETP.GEU.AND P1, PT, R0, 1.175494350822287508e-38, PT ;  /* 0x008000000000780b */ /* 0x000fd60003f2e000 */
[----:B------:R-:W-:Y:S01]  /*01f0*/  @P0 FMUL R0, R0, 0.25 ;  /* 0x3e80000000000820 */ /* 0x000fe20000400000 */
[----:B------:R-:W-:Y:S01]  /*0200*/  @P0 FMUL R17, R17, 0.25 ;  /* 0x3e80000011110820 */ /* 0x000fe20000400000 */
[----:B------:R-:W-:Y:S02]  /*0210*/  IADD3 R2, P0, R14, UR4, RZ ;  /* 0x000000040e027c10 */ /* 0x000fe4000ff1e0ff */
[----:B------:R-:W-:Y:S01]  /*0220*/  @!P1 FMUL R0, R0, 16777216 ;  /* 0x4b80000000009820 */ /* 0x000fe20000400000 */
[----:B------:R-:W-:Y:S01]  /*0230*/  @!P1 FMUL R17, R17, 16777216 ;  /* 0x4b80000011119820 */ /* 0x000fe20000400000 */
[----:B------:R-:W-:Y:S02]  /*0240*/  IADD3 R10, P1, R13, UR8, RZ ;  /* 0x000000080d0a7c10 */ /* 0x000fe4000ff3e0ff */
[----:B------:R-:W-:Y:S02]  /*0250*/  IADD3.X R3, R15, UR5, RZ, P0, !PT ;  /* 0x000000050f037c10 */ /* 0x000fe400087fe4ff */
[----:B------:R-:W1:Y:S01]  /*0260*/  MUFU.RCP R0, R0 ;  /* 0x0000000000007308 */ /* 0x000e620000001000 */
[----:B------:R-:W-:-:S05]  /*0270*/  IADD3.X R11, RZ, UR9, RZ, P1, !PT ;  /* 0x00000009ff0b7c10 */ /* 0x000fca0008ffe4ff */
[----:B------:R-:W2:Y:S04]  /*0280*/  LDG.E.EL R16, desc[UR6][R10.64+0x4] ;  /* 0x000004060a107981 */ /* 0x000ea8000c2e1900 */
[----:B------:R-:W3:Y:S04]  /*0290*/  LDG.E.EL R15, desc[UR6][R10.64] ;  /* 0x000000060a0f7981 */ /* 0x000ee8000c2e1900 */
[----:B------:R-:W4:Y:S01]  /*02a0*/  LDG.E.EL R21, desc[UR6][R10.64+0xc] ;  /* 0x00000c060a157981 */ /* 0x000f22000c2e1900 */
[----:B-1----:R-:W-:-:S03]  /*02b0*/  FMUL R17, R0, R17 ;  /* 0x0000001100117220 */ /* 0x002fc60000400000 */
[----:B------:R-:W5:Y:S01]  /*02c0*/  LDG.E.EL R0, desc[UR6][R10.64+0x8] ;  /* 0x000008060a007981 */ /* 0x000f62000c2e1900 */
[----:B------:R-:W-:-:S04]  /*02d0*/  FADD R13, -R20, R17 ;  /* 0x00000011140d7221 */ /* 0x000fc80000000100 */
[----:B------:R-:W-:-:S05]  /*02e0*/  FADD R19, R20, R13 ;  /* 0x0000000d14137221 */ /* 0x000fca0000000000 */
[----:B------:R1:W-:Y:S04]  /*02f0*/  STG.E desc[UR6][R2.64], R19 ;  /* 0x0000001302007986 */ /* 0x0003e8000c101906 */
[----:B------:R-:W2:Y:S04]  /*0300*/  LDG.E.EL R22, desc[UR6][R4.64+0x104] ;  /* 0x0001040604167981 */ /* 0x000ea8000c2e1900 */
[----:B------:R-:W3:Y:S04]  /*0310*/  LDG.E.EL R18, desc[UR6][R4.64+0x100] ;  /* 0x0001000604127981 */ /* 0x000ee8000c2e1900 */
[----:B------:R-:W4:Y:S04]  /*0320*/  LDG.E.EL R23, desc[UR6][R4.64+0x108] ;  /* 0x0001080604177981 */ /* 0x000f28000c2e1900 */
[----:B------:R-:W5:Y:S04]  /*0330*/  LDG.E.EL R24, desc[UR6][R4.64+0x10c] ;  /* 0x00010c0604187981 */ /* 0x000f68000c2e1900 */
[----:B------:R-:W5:Y:S04]  /*0340*/  LDG.E.EL R13, desc[UR6][R6.64+0x100] ;  /* 0x00010006060d7981 */ /* 0x000f68000c2e1900 */
[----:B------:R-:W5:Y:S01]  /*0350*/  LDG.E.EL R14, desc[UR6][R8.64+0x100] ;  /* 0x00010006080e7981 */ /* 0x000f62000c2e1900 */
[----:B--2---:R-:W-:Y:S01]  /*0360*/  FMUL R27, R22, R22 ;  /* 0x00000016161b7220 */ /* 0x004fe20000400000 */
[----:B------:R-:W-:-:S02]  /*0370*/  FMUL R16, R16, R16 ;  /* 0x0000001010107220 */ /* 0x000fc40000400000 */
[----:B------:R-:W2:Y:S01]  /*0380*/  LDG.E.EL R22, desc[UR6][R10.64+0x104] ;  /* 0x000104060a167981 */ /* 0x000ea2000c2e1900 */
[----:B---3--:R-:W-:-:S04]  /*0390*/  FFMA R18, R18, R18, R27 ;  /* 0x0000001212127223 */ /* 0x008fc8000000001b */
[----:B----4-:R-:W-:-:S04]  /*03a0*/  FFMA R23, R23, R23, R18 ;  /* 0x0000001717177223 */ /* 0x010fc80000000012 */
[----:B-----5:R-:W-:-:S04]  /*03b0*/  FFMA R23, R24, R24, R23 ;  /* 0x0000001818177223 */ /* 0x020fc80000000017 */
[----:B-1----:R-:W1:Y:S02]  /*03c0*/  MUFU.SQRT R19, R23 ;  /* 0x0000001700137308 */ /* 0x002e640000002000 */
[C---:B-1----:R-:W-:Y:S02]  /*03d0*/  FSETP.GT.AND P0, PT, R19.reuse, 9.9999999600419720025e-13, PT ;  /* 0x2b8cbccc1300780b */ /* 0x042fe40003f04000 */
[----:B------:R-:W-:-:S11]  /*03e0*/  FSETP.NAN.AND P1, PT, R19, R19, PT ;  /* 0x000000131300720b */ /* 0x000fd60003f28000 */
[----:B------:R-:W-:-:S04]  /*03f0*/  @!P0 FSEL R19, R19, 9.9999999600419720025e-13, P1 ;  /* 0x2b8cbccc13138808 */ /* 0x000fc80000800000 */
[C---:B------:R-:W-:Y:S02]  /*0400*/  FSETP.GT.AND P0, PT, R19.reuse, 8.50705917302346158658e+37, PT ;  /* 0x7e8000001300780b */ /* 0x040fe40003f04000 */
[----:B------:R-:W-:-:S11]  /*0410*/  FSETP.GEU.AND P1, PT, R19, 1.175494350822287508e-38, PT ;  /* 0x008000001300780b */ /* 0x000fd60003f2e000 */
[----:B------:R-:W-:-:S04]  /*0420*/  @P0 FMUL R19, R19, 0.25 ;  /* 0x3e80000013130820 */ /* 0x000fc80000400000 */
[----:B------:R-:W-:-:S04]  /*0430*/  @!P1 FMUL R19, R19, 16777216 ;  /* 0x4b80000013139820 */ /* 0x000fc80000400000 */
[----:B------:R1:W3:Y:S01]  /*0440*/  MUFU.RCP R18, R19 ;  /* 0x0000001300127308 */ /* 0x0002e20000001000 */
[----:B------:R-:W-:-:S04]  /*0450*/  @P0 FMUL R13, R13, 0.25 ;  /* 0x3e8000000d0d0820 */ /* 0x000fc80000400000 */
[----:B------:R-:W-:Y:S01]  /*0460*/  @!P1 FMUL R13, R13, 16777216 ;  /* 0x4b8000000d0d9820 */ /* 0x000fe20000400000 */
[----:B------:R-:W-:Y:S02]  /*0470*/  FFMA R23, R15, R15, R16 ;  /* 0x0000000f0f177223 */ /* 0x000fe40000000010 */
[----:B------:R-:W4:Y:S04]  /*0480*/  LDG.E.EL R16, desc[UR6][R10.64+0x108] ;  /* 0x000108060a107981 */ /* 0x000f28000c2e1900 */
[----:B-1----:R-:W5:Y:S01]  /*0490*/  LDG.E.EL R19, desc[UR6][R10.64+0x10c] ;  /* 0x00010c060a137981 */ /* 0x002f62000c2e1900 */
[----:B---3--:R-:W-:-:S03]  /*04a0*/  FMUL R13, R18, R13 ;  /* 0x0000000d120d7220 */ /* 0x008fc60000400000 */
[----:B------:R-:W3:Y:S01]  /*04b0*/  LDG.E.EL R18, desc[UR6][R10.64+0x100] ;  /* 0x000100060a127981 */ /* 0x000ee2000c2e1900 */
[----:B------:R-:W-:-:S04]  /*04c0*/  FADD R27, -R14, R13 ;  /* 0x0000000d0e1b7221 */ /* 0x000fc80000000100 */
[----:B------:R-:W-:-:S05]  /*04d0*/  FADD R29, R14, R27 ;  /* 0x0000001b0e1d7221 */ /* 0x000fca0000000000 */
[----:B------:R1:W-:Y:S04]  /*04e0*/  STG.E desc[UR6][R2.64+0x100], R29 ;  /* 0x0001001d02007986 */ /* 0x0003e8000c101906 */
[----:B------:R-:W2:Y:S04]  /*04f0*/  LDG.E.EL R28, desc[UR6][R4.64+0x200] ;  /* 0x00020006041c7981 */ /* 0x000ea8000c2e1900 */
[----:B------:R-:W2:Y:S04]  /*0500*/  LDG.E.EL R27, desc[UR6][R4.64+0x208] ;  /* 0x00020806041b7981 */ /* 0x000ea8000c2e1900 */
[----:B-1----:R-:W2:Y:S04]  /*0510*/  LDG.E.EL R29, desc[UR6][R4.64+0x204] ;  /* 0x00020406041d7981 */ /* 0x002ea8000c2e1900 */
[----:B------:R-:W3:Y:S04]  /*0520*/  LDG.E.EL R24, desc[UR6][R4.64+0x20c] ;  /* 0x00020c0604187981 */ /* 0x000ee8000c2e1900 */
[----:B------:R-:W3:Y:S01]  /*0530*/  LDG.E.EL R15, desc[UR6][R6.64+0x200] ;  /* 0x00020006060f7981 */ /* 0x000ee2000c2e1900 */
[----:B------:R-:W-:-:S03]  /*0540*/  FFMA R0, R0, R0, R23 ;  /* 0x0000000000007223 */ /* 0x000fc60000000017 */
[----:B------:R-:W3:Y:S01]  /*0550*/  LDG.E.EL R23, desc[UR6][R10.64+0x200] ;  /* 0x000200060a177981 */ /* 0x000ee2000c2e1900 */
[----:B--2---:R-:W-:-:S04]  /*0560*/  FMUL R29, R29, R29 ;  /* 0x0000001d1d1d7220 */ /* 0x004fc80000400000 */
[----:B------:R-:W-:-:S04]  /*0570*/  FFMA R28, R28, R28, R29 ;  /* 0x0000001c1c1c7223 */ /* 0x000fc8000000001d */
[----:B------:R-:W-:-:S04]  /*0580*/  FFMA R27, R27, R27, R28 ;  /* 0x0000001b1b1b7223 */ /* 0x000fc8000000001c */
[----:B---3--:R-:W-:-:S04]  /*0590*/  FFMA R24, R24, R24, R27 ;  /* 0x0000001818187223 */ /* 0x008fc8000000001b */
[----:B------:R-:W1:Y:S02]  /*05a0*/  MUFU.SQRT R28, R24 ;  /* 0x00000018001c7308 */ /* 0x000e640000002000 */
[C---:B-1----:R-:W-:Y:S02]  /*05b0*/  FSETP.GT.AND P0, PT, R28.reuse, 9.9999999600419720025e-13, PT ;  /* 0x2b8cbccc1c00780b */ /* 0x042fe40003f04000 */
[----:B------:R-:W-:-:S11]  /*05c0*/  FSETP.NAN.AND P1, PT, R28, R28, PT ;  /* 0x0000001c1c00720b */ /* 0x000fd60003f28000 */
[----:B------:R-:W-:-:S04]  /*05d0*/  @!P0 FSEL R28, R28, 9.9999999600419720025e-13, P1 ;  /* 0x2b8cbccc1c1c8808 */ /* 0x000fc80000800000 */
[C---:B------:R-:W-:Y:S02]  /*05e0*/  FSETP.GT.AND P0, PT, R28.reuse, 8.50705917302346158658e+37, PT ;  /* 0x7e8000001c00780b */ /* 0x040fe40003f04000 */
[----:B------:R-:W-:Y:S01]  /*05f0*/  FSETP.GEU.AND P1, PT, R28, 1.175494350822287508e-38, PT ;  /* 0x008000001c00780b */ /* 0x000fe20003f2e000 */
[----:B------:R-:W-:Y:S02]  /*0600*/  FMUL R27, R22, R22 ;  /* 0x00000016161b7220 */ /* 0x000fe40000400000 */
[----:B------:R-:W2:Y:S02]  /*0610*/  LDG.E.EL R22, desc[UR6][R10.64+0x204] ;  /* 0x000204060a167981 */ /* 0x000ea4000c2e1900 */
[----:B------:R-:W-:-:S06]  /*0620*/  FFMA R27, R18, R18, R27 ;  /* 0x00000012121b7223 */ /* 0x000fcc000000001b */
[----:B------:R-:W-:Y:S01]  /*0630*/  @P0 FMUL R28, R28, 0.25 ;  /* 0x3e8000001c1c0820 */ /* 0x000fe20000400000 */
[----:B----4-:R-:W-:Y:S02]  /*0640*/  FFMA R24, R16, R16, R27 ;  /* 0x0000001010187223 */ /* 0x010fe4000000001b */
[----:B------:R-:W3:Y:S01]  /*0650*/  LDG.E.EL R16, desc[UR6][R8.64+0x200] ;  /* 0x0002000608107981 */ /* 0x000ee2000c2e1900 */
[----:B------:R-:W-:-:S04]  /*0660*/  @!P1 FMUL R28, R28, 16777216 ;  /* 0x4b8000001c1c9820 */ /* 0x000fc80000400000 */
[----:B------:R-:W1:Y:S01]  /*0670*/  MUFU.RCP R18, R28 ;  /* 0x0000001c00127308 */ /* 0x000e620000001000 */
[----:B------:R-:W-:-:S04]  /*0680*/  @P0 FMUL R15, R15, 0.25 ;  /* 0x3e8000000f0f0820 */ /* 0x000fc80000400000 */
[----:B------:R-:W-:-:S04]  /*0690*/  @!P1 FMUL R15, R15, 16777216 ;  /* 0x4b8000000f0f9820 */ /* 0x000fc80000400000 */
[----:B-1----:R-:W-:Y:S02]  /*06a0*/  FMUL R15, R18, R15 ;  /* 0x0000000f120f7220 */ /* 0x002fe40000400000 */
[----:B------:R-:W4:Y:S01]  /*06b0*/  LDG.E.EL R18, desc[UR6][R10.64+0x208] ;  /* 0x000208060a127981 */ /* 0x000f22000c2e1900 */
[----:B------:R-:W-:Y:S01]  /*06c0*/  FFMA R21, R21, R21, R0 ;  /* 0x0000001515157223 */ /* 0x000fe20000000000 */
[----:B-----5:R-:W-:Y:S01]  /*06d0*/  FFMA R19, R19, R19, R24 ;  /* 0x0000001313137223 */ /* 0x020fe20000000018 */
[----:B--2---:R-:W-:-:S04]  /*06e0*/  FMUL R22, R22, R22 ;  /* 0x0000001616167220 */ /* 0x004fc80000400000 */
[----:B------:R-:W-:Y:S02]  /*06f0*/  FFMA R29, R23, R23, R22 ;  /* 0x00000017171d7223 */ /* 0x000fe40000000016 */
[----:B------:R-:W2:Y:S01]  /*0700*/  LDG.E.EL R23, desc[UR6][R10.64+0x20c] ;  /* 0x00020c060a177981 */ /* 0x000ea2000c2e1900 */
[----:B---3--:R-:W-:-:S04]  /*0710*/  FADD R27, -R16, R15 ;  /* 0x0000000f101b7221 */ /* 0x008fc80000000100 */
[----:B------:R-:W-:-:S05]  /*0720*/  FADD R27, R16, R27 ;  /* 0x0000001b101b7221 */ /* 0x000fca0000000000 */
[----:B------:R1:W-:Y:S04]  /*0730*/  STG.E desc[UR6][R2.64+0x200], R27 ;  /* 0x0002001b02007986 */ /* 0x0003e8000c101906 */
[----:B------:R-:W3:Y:S04]  /*0740*/  LDG.E.EL R0, desc[UR6][R4.64+0x304] ;  /* 0x0003040604007981 */ /* 0x000ee8000c2e1900 */
[----:B------:R-:W5:Y:S04]  /*0750*/  LDG.E.EL R22, desc[UR6][R4.64+0x300] ;  /* 0x0003000604167981 */ /* 0x000f68000c2e1900 */
[----:B------:R-:W5:Y:S01]  /*0760*/  LDG.E.EL R24, desc[UR6][R10.64+0x304] ;  /* 0x000304060a187981 */ /* 0x000f62000c2e1900 */
[----:B----4-:R-:W-:-:S03]  /*0770*/  FFMA R18, R18, R18, R29 ;  /* 0x0000001212127223 */ /* 0x010fc6000000001d */
[----:B-1----:R-:W4:Y:S04]  /*0780*/  LDG.E.EL R27, desc[UR6][R4.64+0x308] ;  /* 0x00030806041b7981 */ /* 0x002f28000c2e1900 */
[----:B------:R-:W4:Y:S04]  /*0790*/  LDG.E.EL R29, desc[UR6][R10.64+0x300] ;  /* 0x000300060a1d7981 */ /* 0x000f28000c2e1900 */
[----:B------:R1:W4:Y:S04]  /*07a0*/  LDG.E.EL R28, desc[UR6][R4.64+0x30c] ;  /* 0x00030c06041c7981 */ /* 0x000328000c2e1900 */
[----:B------:R-:W4:Y:S04]  /*07b0*/  LDG.E.EL R6, desc[UR6][R6.64+0x300] ;  /* 0x0003000606067981 */ /* 0x000f28000c2e1900 */
[----:B------:R-:W4:Y:S04]  /*07c0*/  LDG.E.EL R8, desc[UR6][R8.64+0x300] ;  /* 0x0003000608087981 */ /* 0x000f28000c2e1900 */
[----:B------:R-:W4:Y:S04]  /*07d0*/  LDG.E.EL R7, desc[UR6][R10.64+0x308] ;  /* 0x000308060a077981 */ /* 0x000f28000c2e1900 */
[----:B0-----:R-:W4:Y:S01]  /*07e0*/  LDG.E.EL R9, desc[UR6][R10.64+0x30c] ;  /* 0x00030c060a097981 */ /* 0x001f22000c2e1900 */
[----:B------:R-:W0:Y:S08]  /*07f0*/  MUFU.SQRT R19, R19 ;  /* 0x0000001300137308 */ /* 0x000e300000002000 */
[----:B------:R-:W1:Y:S01]  /*0800*/  MUFU.SQRT R21, R21 ;  /* 0x0000001500157308 */ /* 0x000e620000002000 */
[----:B0-----:R-:W-:-:S02]  /*0810*/  FSETP.GT.AND P0, PT, R19, 9.9999999600419720025e-13, PT ;  /* 0x2b8cbccc1300780b */ /* 0x001fc40003f04000 */
[----:B------:R-:W-:Y:S02]  /*0820*/  FSETP.NAN.AND P5, PT, R19, R19, PT ;  /* 0x000000131300720b */ /* 0x000fe40003fa8000 */
[C---:B-1----:R-:W-:Y:S02]  /*0830*/  FSETP.GT.AND P1, PT, R21.reuse, 9.9999999600419720025e-13, PT ;  /* 0x2b8cbccc1500780b */ /* 0x042fe40003f24000 */
[----:B------:R-:W-:-:S07]  /*0840*/  FSETP.NAN.AND P2, PT, R21, R21, PT ;  /* 0x000000151500720b */ /* 0x000fce0003f48000 */
[----:B------:R-:W-:-:S04]  /*0850*/  @!P0 FSEL R19, R19, 9.9999999600419720025e-13, P5 ;  /* 0x2b8cbccc13138808 */ /* 0x000fc80002800000 */
[----:B------:R-:W-:-:S04]  /*0860*/  @!P1 FSEL R21, R21, 9.9999999600419720025e-13, P2 ;  /* 0x2b8cbccc15159808 */ /* 0x000fc80001000000 */
[C---:B------:R-:W-:Y:S02]  /*0870*/  FSETP.GT.AND P2, PT, R21.reuse, 8.50705917302346158658e+37, PT ;  /* 0x7e8000001500780b */ /* 0x040fe40003f44000 */
[----:B------:R-:W-:Y:S02]  /*0880*/  FSETP.GEU.AND P1, PT, R21, 1.175494350822287508e-38, PT ;  /* 0x008000001500780b */ /* 0x000fe40003f2e000 */
[----:B------:R-:W-:-:S09]  /*0890*/  FSETP.GT.AND P0, PT, R19, 8.50705917302346158658e+37, PT ;  /* 0x7e8000001300780b */ /* 0x000fd20003f04000 */
[----:B------:R-:W-:Y:S01]  /*08a0*/  @P2 FMUL R21, R21, 0.25 ;  /* 0x3e80000015152820 */ /* 0x000fe20000400000 */
[----:B------:R-:W-:-:S03]  /*08b0*/  @P2 FMUL R20, R20, 0.25 ;  /* 0x3e80000014142820 */ /* 0x000fc60000400000 */
[----:B------:R-:W-:Y:S01]  /*08c0*/  @!P1 FMUL R21, R21, 16777216 ;  /* 0x4b80000015159820 */ /* 0x000fe20000400000 */
[----:B------:R-:W-:Y:S01]  /*08d0*/  @!P1 FMUL R20, R20, 16777216 ;  /* 0x4b80000014149820 */ /* 0x000fe20000400000 */
[----:B------:R-:W-:Y:S01]  /*08e0*/  @P0 FMUL R14, R14, 0.25 ;  /* 0x3e8000000e0e0820 */ /* 0x000fe20000400000 */
[----:B--2---:R-:W-:-:S04]  /*08f0*/  FFMA R18, R23, R23, R18 ;  /* 0x0000001717127223 */ /* 0x004fc80000000012 */
[----:B------:R-:W0:Y:S01]  /*0900*/  MUFU.SQRT R4, R18 ;  /* 0x0000001200047308 */ /* 0x000e220000002000 */
[----:B---3--:R-:W-:-:S04]  /*0910*/  FMUL R0, R0, R0 ;  /* 0x0000000000007220 */ /* 0x008fc80000400000 */
[----:B-----5:R-:W-:Y:S01]  /*0920*/  FFMA R0, R22, R22, R0 ;  /* 0x0000001616007223 */ /* 0x020fe20000000000 */
[----:B------:R-:W-:-:S03]  /*0930*/  FMUL R24, R24, R24 ;  /* 0x0000001818187220 */ /* 0x000fc60000400000 */
[----:B----4-:R-:W-:Y:S01]  /*0940*/  FFMA R27, R27, R27, R0 ;  /* 0x0000001b1b1b7223 */ /* 0x010fe20000000000 */
[----:B------:R-:W-:-:S03]  /*0950*/  FFMA R24, R29, R29, R24 ;  /* 0x0000001d1d187223 */ /* 0x000fc60000000018 */
[----:B------:R-:W-:-:S06]  /*0960*/  FFMA R27, R28, R28, R27 ;  /* 0x0000001c1c1b7223 */ /* 0x000fcc000000001b */
[----:B------:R-:W1:Y:S01]  /*0970*/  MUFU.SQRT R27, R27 ;  /* 0x0000001b001b7308 */ /* 0x000e620000002000 */
[----:B------:R-:W-:-:S04]  /*0980*/  FFMA R24, R7, R7, R24 ;  /* 0x0000000707187223 */ /* 0x000fc80000000018 */
[----:B------:R-:W-:Y:S01]  /*0990*/  FFMA R24, R9, R9, R24 ;  /* 0x0000000909187223 */ /* 0x000fe20000000018 */
[----:B0-----:R-:W-:-:S05]  /*09a0*/  FSETP.GT.AND P3, PT, R4, 9.9999999600419720025e-13, PT ;  /* 0x2b8cbccc0400780b */ /* 0x001fca0003f64000 */
[----:B------:R-:W0:Y:S01]  /*09b0*/  MUFU.SQRT R24, R24 ;  /* 0x0000001800187308 */ /* 0x000e220000002000 */
[----:B-1----:R-:W-:Y:S02]  /*09c0*/  FSETP.GT.AND P4, PT, R27, 9.9999999600419720025e-13, PT ;  /* 0x2b8cbccc1b00780b */ /* 0x002fe40003f84000 */
[----:B------:R-:W-:-:S05]  /*09d0*/  FSETP.NAN.AND P6, PT, R4, R4, PT ;  /* 0x000000040400720b */ /* 0x000fca0003fc8000 */
[----:B------:R-:W-:Y:S02]  /*09e0*/  @!P3 FSEL R4, R4, 9.9999999600419720025e-13, P6 ;  /* 0x2b8cbccc0404b808 */ /* 0x000fe40003000000 */
[C---:B------:R-:W-:Y:S02]  /*09f0*/  FSETP.NAN.AND P6, PT, R27.reuse, R27, PT ;  /* 0x0000001b1b00720b */ /* 0x040fe40003fc8000 */
[C---:B0-----:R-:W-:Y:S02]  /*0a00*/  FSETP.GT.AND P5, PT, R24.reuse, 9.9999999600419720025e-13, PT ;  /* 0x2b8cbccc1800780b */ /* 0x041fe40003fa4000 */
[----:B------:R-:W-:Y:S02]  /*0a10*/  @!P4 FSEL R27, R27, 9.9999999600419720025e-13, P6 ;  /* 0x2b8cbccc1b1bc808 */ /* 0x000fe40003000000 */
[----:B------:R-:W-:Y:S02]  /*0a20*/  FSETP.NAN.AND P6, PT, R24, R24, PT ;  /* 0x000000181800720b */ /* 0x000fe40003fc8000 */
[----:B------:R-:W-:-:S07]  /*0a30*/  FSETP.GT.AND P4, PT, R27, 8.50705917302346158658e+37, PT ;  /* 0x7e8000001b00780b */ /* 0x000fce0003f84000 */
[----:B------:R-:W-:Y:S02]  /*0a40*/  @!P5 FSEL R24, R24, 9.9999999600419720025e-13, P6 ;  /* 0x2b8cbccc1818d808 */ /* 0x000fe40003000000 */
[C---:B------:R-:W-:Y:S02]  /*0a50*/  FSETP.GEU.AND P5, PT, R27.reuse, 1.175494350822287508e-38, PT ;  /* 0x008000001b00780b */ /* 0x040fe40003fae000 */
[C---:B------:R-:W-:Y:S02]  /*0a60*/  FSETP.GT.AND P6, PT, R4.reuse, 8.50705917302346158658e+37, PT ;  /* 0x7e8000000400780b */ /* 0x040fe40003fc4000 */
[----:B------:R-:W-:Y:S01]  /*0a70*/  @P4 FMUL R27, R27, 0.25 ;  /* 0x3e8000001b1b4820 */ /* 0x000fe20000400000 */
[----:B------:R-:W-:Y:S02]  /*0a80*/  FSETP.GEU.AND P3, PT, R19, 1.175494350822287508e-38, PT ;  /* 0x008000001300780b */ /* 0x000fe40003f6e000 */
[----:B------:R-:W-:Y:S02]  /*0a90*/  FSETP.GEU.AND P2, PT, R4, 1.175494350822287508e-38, PT ;  /* 0x008000000400780b */ /* 0x000fe40003f4e000 */
[----:B------:R-:W-:Y:S01]  /*0aa0*/  FSETP.GT.AND P1, PT, R24, 8.50705917302346158658e+37, PT ;  /* 0x7e8000001800780b */ /* 0x000fe20003f24000 */
[----:B------:R-:W-:-:S03]  /*0ab0*/  @P4 FMUL R6, R6, 0.25 ;  /* 0x3e80000006064820 */ /* 0x000fc60000400000 */
[----:B------:R-:W-:Y:S01]  /*0ac0*/  @!P5 FMUL R27, R27, 16777216 ;  /* 0x4b8000001b1bd820 */ /* 0x000fe20000400000 */
[----:B------:R-:W-:Y:S01]  /*0ad0*/  FSETP.GEU.AND P4, PT, R24, 1.175494350822287508e-38, PT ;  /* 0x008000001800780b */ /* 0x000fe20003f8e000 */
[----:B------:R-:W-:Y:S01]  /*0ae0*/  @P0 FMUL R19, R19, 0.25 ;  /* 0x3e80000013130820 */ /* 0x000fe20000400000 */
[----:B------:R-:W-:-:S03]  /*0af0*/  @P6 FMUL R4, R4, 0.25 ;  /* 0x3e80000004046820 */ /* 0x000fc60000400000 */
[----:B------:R-:W0:Y:S01]  /*0b00*/  MUFU.RCP R27, R27 ;  /* 0x0000001b001b7308 */ /* 0x000e220000001000 */
[----:B------:R-:W-:Y:S01]  /*0b10*/  @!P3 FMUL R19, R19, 16777216 ;  /* 0x4b8000001313b820 */ /* 0x000fe20000400000 */
[----:B------:R-:W-:Y:S01]  /*0b20*/  @!P2 FMUL R4, R4, 16777216 ;  /* 0x4b8000000404a820 */ /* 0x000fe20000400000 */
[----:B------:R-:W-:-:S05]  /*0b30*/  @P1 FMUL R24, R24, 0.25 ;  /* 0x3e80000018181820 */ /* 0x000fca0000400000 */
[----:B------:R-:W1:Y:S01]  /*0b40*/  MUFU.RCP R0, R21 ;  /* 0x0000001500007308 */ /* 0x000e620000001000 */
[----:B------:R-:W-:Y:S01]  /*0b50*/  @!P5 FMUL R6, R6, 16777216 ;  /* 0x4b8000000606d820 */ /* 0x000fe20000400000 */
[----:B------:R-:W-:-:S06]  /*0b60*/  @!P4 FMUL R24, R24, 16777216 ;  /* 0x4b8000001818c820 */ /* 0x000fcc0000400000 */
[----:B------:R-:W2:Y:S01]  /*0b70*/  MUFU.RCP R10, R19 ;  /* 0x00000013000a7308 */ /* 0x000ea20000001000 */
[----:B0-----:R-:W-:-:S07]  /*0b80*/  FMUL R7, R27, R6 ;  /* 0x000000061b077220 */ /* 0x001fce0000400000 */
[----:B------:R-:W0:Y:S01]  /*0b90*/  MUFU.RCP R4, R4 ;  /* 0x0000000400047308 */ /* 0x000e220000001000 */
[----:B------:R-:W-:Y:S01]  /*0ba0*/  FADD R5, -R8, R7 ;  /* 0x0000000708057221 */ /* 0x000fe20000000100 */
[----:B-1----:R-:W-:Y:S01]  /*0bb0*/  FFMA R0, R0, -R20, R17 ;  /* 0x8000001400007223 */ /* 0x002fe20000000011 */
[----:B------:R-:W-:Y:S01]  /*0bc0*/  @!P3 FMUL R14, R14, 16777216 ;  /* 0x4b8000000e0eb820 */ /* 0x000fe20000400000 */
[----:B------:R-:W-:-:S04]  /*0bd0*/  @P6 FMUL R16, R16, 0.25 ;  /* 0x3e80000010106820 */ /* 0x000fc80000400000 */
[----:B------:R-:W1:Y:S01]  /*0be0*/  MUFU.RCP R24, R24 ;  /* 0x0000001800187308 */ /* 0x000e620000001000 */
[----:B------:R-:W-:Y:S01]  /*0bf0*/  FADD R5, R8, R5 ;  /* 0x0000000508057221 */ /* 0x000fe20000000000 */
[----:B--2---:R-:W-:Y:S01]  /*0c00*/  FFMA R13, R10, -R14, R13 ;  /* 0x8000000e0a0d7223 */ /* 0x004fe2000000000d */
[----:B------:R-:W-:Y:S01]  /*0c10*/  FFMA R0, R0, R0, RZ ;  /* 0x0000000000007223 */ /* 0x000fe200000000ff */
[----:B------:R-:W-:Y:S01]  /*0c20*/  @!P2 FMUL R16, R16, 16777216 ;  /* 0x4b8000001010a820 */ /* 0x000fe20000400000 */
[----:B------:R-:W-:Y:S02]  /*0c30*/  @P1 FMUL R8, R8, 0.25 ;  /* 0x3e80000008081820 */ /* 0x000fe40000400000 */
[----:B------:R-:W-:Y:S01]  /*0c40*/  FFMA R0, R13, R13, R0 ;  /* 0x0000000d0d007223 */ /* 0x000fe20000000000 */
[----:B0-----:R-:W-:Y:S01]  /*0c50*/  FFMA R15, R4, -R16, R15 ;  /* 0x80000010040f7223 */ /* 0x001fe2000000000f */
[----:B------:R-:W-:-:S03]  /*0c60*/  @!P4 FMUL R8, R8, 16777216 ;  /* 0x4b8000000808c820 */ /* 0x000fc60000400000 */
[----:B------:R-:W-:Y:S01]  /*0c70*/  FFMA R15, R15, R15, R0 ;  /* 0x0000000f0f0f7223 */ /* 0x000fe20000000000 */
[----:B-1----:R-:W-:-:S04]  /*0c80*/  FFMA R24, R24, -R8, R7 ;  /* 0x8000000818187223 */ /* 0x002fc80000000007 */
[----:B------:R-:W-:-:S05]  /*0c90*/  FFMA R24, R24, R24, R15 ;  /* 0x0000001818187223 */ /* 0x000fca000000000f */
[----:B------:R-:W0:Y:S02]  /*0ca0*/  SHFL.BFLY PT, R7, R24, 0x10, 0x1f ;  /* 0x0e001f0018077f89 */ /* 0x000e2400000e0000 */
[----:B0-----:R-:W-:-:S05]  /*0cb0*/  FADD R7, R24, R7 ;  /* 0x0000000718077221 */ /* 0x001fca0000000000 */
[----:B------:R-:W0:Y:S02]  /*0cc0*/  SHFL.BFLY PT, R0, R7, 0x8, 0x1f ;  /* 0x0d001f0007007f89 */ /* 0x000e2400000e0000 */
[----:B0-----:R-:W-:-:S05]  /*0cd0*/  FADD R0, R7, R0 ;  /* 0x0000000007007221 */ /* 0x001fca0000000000 */
[----:B------:R-:W0:Y:S02]  /*0ce0*/  SHFL.BFLY PT, R9, R0, 0x4, 0x1f ;  /* 0x0c801f0000097f89 */ /* 0x000e2400000e0000 */
[----:B0-----:R-:W-:-:S05]  /*0cf0*/  FADD R9, R0, R9 ;  /* 0x0000000900097221 */ /* 0x001fca0000000000 */
[----:B------:R-:W0:Y:S01]  /*0d00*/  SHFL.BFLY PT, R4, R9, 0x2, 0x1f ;  /* 0x0c401f0009047f89 */ /* 0x000e2200000e0000 */
[----:B------:R-:W1:Y:S01]  /*0d10*/  S2UR UR5, SR_CgaCtaId ;  /* 0x00000000000579c3 */ /* 0x000e620000008800 */
[----:B------:R-:W-:Y:S01]  /*0d20*/  LOP3.LUT P0, RZ, R26, 0x1f, RZ, 0xc0, !PT ;  /* 0x0000001f1aff7812 */ /* 0x000fe2000780c0ff */
[----:B0-----:R-:W-:-:S05]  /*0d30*/  FADD R4, R9, R4 ;  /* 0x0000000409047221 */ /* 0x001fca0000000000 */
[----:B------:R-:W0:Y:S01]  /*0d40*/  SHFL.BFLY PT, R11, R4, 0x1, 0x1f ;  /* 0x0c201f00040b7f89 */ /* 0x000e2200000e0000 */
[----:B------:R-:W-:Y:S01]  /*0d50*/  UMOV UR4, 0x400 ;  /* 0x0000040000047882 */ /* 0x000fe20000000000 */
[----:B------:R-:W-:Y:S01]  /*0d60*/  SHF.R.U32.HI R6, RZ, 0x3, R26 ;  /* 0x00000003ff067819 */ /* 0x000fe2000001161a */
[----:B-1----:R-:W-:-:S03]  /*0d70*/  UPRMT UR4, UR5, 0x654, UR4 ;  /* 0x0000065405047896 */ /* 0x002fc60008000004 */
[----:B------:R-:W-:Y:S01]  /*0d80*/  LOP3.LUT R6, R6, 0x4, RZ, 0xc0, !PT ;  /* 0x0000000406067812 */ /* 0x000fe200078ec0ff */
[----:B------:R-:W-:Y:S01]  /*0d90*/  STG.E desc[UR6][R2.64+0x300], R5 ;  /* 0x0003000502007986 */ /* 0x000fe2000c101906 */
[----:B0-----:R-:W-:-:S05]  /*0da0*/  FADD R11, R4, R11 ;  /* 0x0000000b040b7221 */ /* 0x001fca0000000000 */
[----:B------:R-:W-:Y:S01]  /*0db0*/  @!P0 STS [R6+UR4], R11 ;  /* 0x0000000b06008988 */ /* 0x000fe20008000804 */
[----:B------:R-:W-:Y:S01]  /*0dc0*/  BAR.SYNC.DEFER_BLOCKING 0x0 ;  /* 0x0000000000007b1d */ /* 0x000fe20000010000 */
[C---:B------:R-:W-:Y:S02]  /*0dd0*/  ISETP.GE.AND P1, PT, R26.reuse, 0x2, PT ;  /* 0x000000021a00780c */ /* 0x040fe40003f26270 */
[----:B------:R-:W-:-:S11]  /*0de0*/  LEA R0, R26, UR4, 0x2 ;  /* 0x000000041a007c11 */ /* 0x000fd6000f8e10ff */
[----:B------:R-:W0:Y:S01]  /*0df0*/  @!P1 LDS R12, [R0] ;  /* 0x00000000000c9984 */ /* 0x000e220000000800 */
[----:B------:R-:W-:-:S04]  /*0e00*/  LOP3.LUT R4, R26, 0x1, RZ, 0xc0, !PT ;  /* 0x000000011a047812 */ /* 0x000fc800078ec0ff */
[----:B------:R-:W-:-:S04]  /*0e10*/  ISETP.NE.U32.AND P0, PT, R4, 0x1, PT ;  /* 0x000000010400780c */ /* 0x000fc80003f05070 */
[----:B------:R-:W-:Y:S01]  /*0e20*/  ISETP.LT.AND P0, PT, R26, 0x2, P0 ;  /* 0x000000021a00780c */ /* 0x000fe20000701270 */
[----:B0-----:R-:W0:Y:S02]  /*0e30*/  SHFL.BFLY PT, R7, R12, 0x1, 0x1f ;  /* 0x0c201f000c077f89 */ /* 0x001e2400000e0000 */
[----:B0-----:R-:W-:-:S10]  /*0e40*/  FADD R7, R12, R7 ;  /* 0x000000070c077221 */ /* 0x001fd40000000000 */
[----:B------:R0:W-:Y:S01]  /*0e50*/  @P0 STS [R0], R7 ;  /* 0x0000000700000388 */ /* 0x0001e20000000800 */
[----:B------:R-:W-:Y:S01]  /*0e60*/  BAR.SYNC.DEFER_BLOCKING 0x0 ;  /* 0x0000000000007b1d */ /* 0x000fe20000010000 */
[----:B------:R-:W-:-:S05]  /*0e70*/  ISETP.NE.AND P0, PT, R25, RZ, PT ;  /* 0x000000ff1900720c */ /* 0x000fca0003f05270 */
[----:B------:R-:W1:Y:S02]  /*0e80*/  LDS R4, [UR4] ;  /* 0x00000004ff047984 */ /* 0x000e640008000800 */
[----:B------:R-:W-:Y:S06]  /*0e90*/  BAR.SYNC.DEFER_BLOCKING 0x0 ;  /* 0x0000000000007b1d */ /* 0x000fec0000010000 */
[----:B0-----:R-:W-:Y:S05]  /*0ea0*/  @P0 EXIT ;  /* 0x000000000000094d */ /* 0x001fea0003800000 */
[----:B------:R-:W0:Y:S01]  /*0eb0*/  LDC.64 R2, c[0x0][0x210] ;  /* 0x00008400ff027b82 */ /* 0x000e220000000a00 */
[----:B-1----:R-:W-:-:S04]  /*0ec0*/  FMUL R4, R4, 0.00390625 ;  /* 0x3b80000004047820 */ /* 0x002fc80000400000 */
[----:B------:R-:W-:-:S05]  /*0ed0*/  FFMA R5, R4, 0.25, R4 ;  /* 0x3e80000004057823 */ /* 0x000fca0000000004 */
[----:B0-----:R-:W-:Y:S01]  /*0ee0*/  STG.E desc[UR6][R2.64], R5 ;  /* 0x0000000502007986 */ /* 0x001fe2000c101906 */
[----:B------:R-:W-:Y:S05]  /*0ef0*/  EXIT ;  /* 0x000000000000794d */ /* 0x000fea0003800000 */
.L_x_0:
[----:B------:R-:W-:-:S00]  /*0f00*/  BRA `(.L_x_0) ;  /* 0xfffffffc00fc7947 */ /* 0x000fc0000383ffff */
[----:B------:R-:W-:-:S00]  /*0f10*/  NOP ;  /* 0x0000000000007918 */ /* 0x000fc00000000000 */
        /* <DEDUP_REMOVED lines=14> */
.L_x_1:


//--------------------- .nv.global.init           --------------------------
	.section	.nv.global.init,"aw",@progbits
.nv.global.init:
	.type		_$_str,@object
	.size		_$_str,(_$_str_$_2 - _$_str)
_$_str:
        /*0000*/ 	.byte	0x5f, 0x5f, 0x43, 0x55, 0x44, 0x41, 0x5f, 0x46, 0x54, 0x5a, 0x00
	.type		_$_str_$_2,@object
	.size		_$_str_$_2,(.L_1 - _$_str_$_2)
_$_str_$_2:
        /*000b*/ 	.byte	0x5f, 0x5f, 0x43, 0x55, 0x44, 0x41, 0x5f, 0x50, 0x52, 0x45, 0x43, 0x5f, 0x53, 0x51, 0x52, 0x54
        /*001b*/ 	.byte	0x00
.L_1:


//--------------------- .nv.shared.triton_red_fused_add_div_mean_mul_pow_sub_5 --------------------------
	.section	.nv.shared.triton_red_fused_add_div_mean_mul_pow_sub_5,"aw",@nobits
	.sectionflags	@""
	.align	16
	.zero		1024


//--------------------- .nv.constant0.triton_red_fused_add_div_mean_mul_pow_sub_5 --------------------------
	.section	.nv.constant0.triton_red_fused_add_div_mean_mul_pow_sub_5,"a",@progbits
	.sectionflags	@""
	.align	4
.nv.constant0.triton_red_fused_add_div_mean_mul_pow_sub_5:
	.zero		564
